//
// Generated by NVIDIA NVVM Compiler
//
// Compiler Build ID: CL-36424714
// Cuda compilation tools, release 13.0, V13.0.88
// Based on NVVM 20.0.0
//

.version 9.0
.target sm_100
.address_size 64

	// .globl	_Z8sgemm_v0PfS_S_iii

.visible .entry _Z8sgemm_v0PfS_S_iii(
	.param .u64 .ptr .align 1 _Z8sgemm_v0PfS_S_iii_param_0,
	.param .u64 .ptr .align 1 _Z8sgemm_v0PfS_S_iii_param_1,
	.param .u64 .ptr .align 1 _Z8sgemm_v0PfS_S_iii_param_2,
	.param .u32 _Z8sgemm_v0PfS_S_iii_param_3,
	.param .u32 _Z8sgemm_v0PfS_S_iii_param_4,
	.param .u32 _Z8sgemm_v0PfS_S_iii_param_5
)
{
	.reg .pred 	%p<13>;
	.reg .b32 	%r<46>;
	.reg .b32 	%f<68>;
	.reg .b64 	%rd<40>;

	ld.param.u64 	%rd5, [_Z8sgemm_v0PfS_S_iii_param_0];
	ld.param.u64 	%rd6, [_Z8sgemm_v0PfS_S_iii_param_1];
	ld.param.u64 	%rd4, [_Z8sgemm_v0PfS_S_iii_param_2];
	ld.param.u32 	%r22, [_Z8sgemm_v0PfS_S_iii_param_3];
	ld.param.u32 	%r23, [_Z8sgemm_v0PfS_S_iii_param_4];
	ld.param.u32 	%r21, [_Z8sgemm_v0PfS_S_iii_param_5];
	cvta.to.global.u64 	%rd1, %rd6;
	cvta.to.global.u64 	%rd2, %rd5;
	mov.u32 	%r24, %ctaid.x;
	mov.u32 	%r25, %ntid.x;
	mov.u32 	%r26, %tid.x;
	mad.lo.s32 	%r1, %r24, %r25, %r26;
	mov.u32 	%r27, %ctaid.y;
	mov.u32 	%r28, %ntid.y;
	mov.u32 	%r29, %tid.y;
	mad.lo.s32 	%r30, %r27, %r28, %r29;
	setp.ge.s32 	%p1, %r1, %r22;
	setp.ge.s32 	%p2, %r30, %r23;
	or.pred  	%p3, %p1, %p2;
	@%p3 bra 	$L__BB0_14;
	setp.lt.s32 	%p4, %r21, 1;
	mov.f32 	%f67, 0f00000000;
	@%p4 bra 	$L__BB0_13;
	mul.lo.s32 	%r3, %r21, %r1;
	and.b32  	%r4, %r21, 7;
	setp.lt.u32 	%p5, %r21, 8;
	mov.f32 	%f67, 0f00000000;
	mov.b32 	%r44, 0;
	@%p5 bra 	$L__BB0_5;
	and.b32  	%r44, %r21, 2147483640;
	neg.s32 	%r42, %r44;
	shl.b32 	%r7, %r23, 3;
	add.s64 	%rd3, %rd2, 16;
	mov.f32 	%f67, 0f00000000;
	mul.wide.s32 	%rd11, %r23, 4;
	mov.u32 	%r40, %r3;
	mov.u32 	%r41, %r30;
$L__BB0_4:
	.pragma "nounroll";
	mul.wide.s32 	%rd7, %r40, 4;
	add.s64 	%rd8, %rd3, %rd7;
	ld.global.f32 	%f17, [%rd8+-16];
	mul.wide.s32 	%rd9, %r41, 4;
	add.s64 	%rd10, %rd1, %rd9;
	ld.global.f32 	%f18, [%rd10];
	fma.rn.f32 	%f19, %f17, %f18, %f67;
	ld.global.f32 	%f20, [%rd8+-12];
	add.s64 	%rd12, %rd10, %rd11;
	ld.global.f32 	%f21, [%rd12];
	fma.rn.f32 	%f22, %f20, %f21, %f19;
	ld.global.f32 	%f23, [%rd8+-8];
	add.s64 	%rd13, %rd12, %rd11;
	ld.global.f32 	%f24, [%rd13];
	fma.rn.f32 	%f25, %f23, %f24, %f22;
	ld.global.f32 	%f26, [%rd8+-4];
	add.s64 	%rd14, %rd13, %rd11;
	ld.global.f32 	%f27, [%rd14];
	fma.rn.f32 	%f28, %f26, %f27, %f25;
	ld.global.f32 	%f29, [%rd8];
	add.s64 	%rd15, %rd14, %rd11;
	ld.global.f32 	%f30, [%rd15];
	fma.rn.f32 	%f31, %f29, %f30, %f28;
	ld.global.f32 	%f32, [%rd8+4];
	add.s64 	%rd16, %rd15, %rd11;
	ld.global.f32 	%f33, [%rd16];
	fma.rn.f32 	%f34, %f32, %f33, %f31;
	ld.global.f32 	%f35, [%rd8+8];
	add.s64 	%rd17, %rd16, %rd11;
	ld.global.f32 	%f36, [%rd17];
	fma.rn.f32 	%f37, %f35, %f36, %f34;
	ld.global.f32 	%f38, [%rd8+12];
	add.s64 	%rd18, %rd17, %rd11;
	ld.global.f32 	%f39, [%rd18];
	fma.rn.f32 	%f67, %f38, %f39, %f37;
	add.s32 	%r42, %r42, 8;
	add.s32 	%r41, %r41, %r7;
	add.s32 	%r40, %r40, 8;
	setp.ne.s32 	%p6, %r42, 0;
	@%p6 bra 	$L__BB0_4;
$L__BB0_5:
	setp.eq.s32 	%p7, %r4, 0;
	@%p7 bra 	$L__BB0_13;
	and.b32  	%r15, %r21, 3;
	setp.lt.u32 	%p8, %r4, 4;
	@%p8 bra 	$L__BB0_8;
	add.s32 	%r32, %r44, %r3;
	mul.wide.s32 	%rd19, %r32, 4;
	add.s64 	%rd20, %rd2, %rd19;
	ld.global.f32 	%f41, [%rd20];
	mad.lo.s32 	%r33, %r44, %r23, %r30;
	mul.wide.s32 	%rd21, %r33, 4;
	add.s64 	%rd22, %rd1, %rd21;
	ld.global.f32 	%f42, [%rd22];
	fma.rn.f32 	%f43, %f41, %f42, %f67;
	ld.global.f32 	%f44, [%rd20+4];
	mul.wide.s32 	%rd23, %r23, 4;
	add.s64 	%rd24, %rd22, %rd23;
	ld.global.f32 	%f45, [%rd24];
	fma.rn.f32 	%f46, %f44, %f45, %f43;
	ld.global.f32 	%f47, [%rd20+8];
	add.s64 	%rd25, %rd24, %rd23;
	ld.global.f32 	%f48, [%rd25];
	fma.rn.f32 	%f49, %f47, %f48, %f46;
	ld.global.f32 	%f50, [%rd20+12];
	add.s64 	%rd26, %rd25, %rd23;
	ld.global.f32 	%f51, [%rd26];
	fma.rn.f32 	%f67, %f50, %f51, %f49;
	add.s32 	%r44, %r44, 4;
$L__BB0_8:
	setp.eq.s32 	%p9, %r15, 0;
	@%p9 bra 	$L__BB0_13;
	setp.eq.s32 	%p10, %r15, 1;
	@%p10 bra 	$L__BB0_11;
	add.s32 	%r34, %r44, %r3;
	mul.wide.s32 	%rd27, %r34, 4;
	add.s64 	%rd28, %rd2, %rd27;
	ld.global.f32 	%f53, [%rd28];
	mad.lo.s32 	%r35, %r44, %r23, %r30;
	mul.wide.s32 	%rd29, %r35, 4;
	add.s64 	%rd30, %rd1, %rd29;
	ld.global.f32 	%f54, [%rd30];
	fma.rn.f32 	%f55, %f53, %f54, %f67;
	ld.global.f32 	%f56, [%rd28+4];
	mul.wide.s32 	%rd31, %r23, 4;
	add.s64 	%rd32, %rd30, %rd31;
	ld.global.f32 	%f57, [%rd32];
	fma.rn.f32 	%f67, %f56, %f57, %f55;
	add.s32 	%r44, %r44, 2;
$L__BB0_11:
	and.b32  	%r36, %r21, 1;
	setp.eq.b32 	%p11, %r36, 1;
	not.pred 	%p12, %p11;
	@%p12 bra 	$L__BB0_13;
	add.s32 	%r37, %r44, %r3;
	mul.wide.s32 	%rd33, %r37, 4;
	add.s64 	%rd34, %rd2, %rd33;
	ld.global.f32 	%f58, [%rd34];
	mad.lo.s32 	%r38, %r44, %r23, %r30;
	mul.wide.s32 	%rd35, %r38, 4;
	add.s64 	%rd36, %rd1, %rd35;
	ld.global.f32 	%f59, [%rd36];
	fma.rn.f32 	%f67, %f58, %f59, %f67;
$L__BB0_13:
	mad.lo.s32 	%r39, %r23, %r1, %r30;
	cvta.to.global.u64 	%rd37, %rd4;
	mul.wide.s32 	%rd38, %r39, 4;
	add.s64 	%rd39, %rd37, %rd38;
	st.global.f32 	[%rd39], %f67;
$L__BB0_14:
	ret;

}
	// .globl	_Z8sgemm_v1PfS_S_iii
.visible .entry _Z8sgemm_v1PfS_S_iii(
	.param .u64 .ptr .align 1 _Z8sgemm_v1PfS_S_iii_param_0,
	.param .u64 .ptr .align 1 _Z8sgemm_v1PfS_S_iii_param_1,
	.param .u64 .ptr .align 1 _Z8sgemm_v1PfS_S_iii_param_2,
	.param .u32 _Z8sgemm_v1PfS_S_iii_param_3,
	.param .u32 _Z8sgemm_v1PfS_S_iii_param_4,
	.param .u32 _Z8sgemm_v1PfS_S_iii_param_5
)
{
	.reg .pred 	%p<13>;
	.reg .b32 	%r<41>;
	.reg .b32 	%f<68>;
	.reg .b64 	%rd<53>;

	ld.param.u64 	%rd7, [_Z8sgemm_v1PfS_S_iii_param_0];
	ld.param.u64 	%rd8, [_Z8sgemm_v1PfS_S_iii_param_1];
	ld.param.u64 	%rd6, [_Z8sgemm_v1PfS_S_iii_param_2];
	ld.param.u32 	%r20, [_Z8sgemm_v1PfS_S_iii_param_3];
	ld.param.u32 	%r18, [_Z8sgemm_v1PfS_S_iii_param_4];
	ld.param.u32 	%r19, [_Z8sgemm_v1PfS_S_iii_param_5];
	cvta.to.global.u64 	%rd1, %rd8;
	cvta.to.global.u64 	%rd2, %rd7;
	mov.u32 	%r21, %ctaid.x;
	mov.u32 	%r22, %ntid.x;
	mov.u32 	%r23, %tid.x;
	mad.lo.s32 	%r1, %r21, %r22, %r23;
	mov.u32 	%r24, %ctaid.y;
	mov.u32 	%r25, %ntid.y;
	mov.u32 	%r26, %tid.y;
	mad.lo.s32 	%r2, %r24, %r25, %r26;
	setp.ge.s32 	%p1, %r2, %r20;
	setp.ge.s32 	%p2, %r1, %r18;
	or.pred  	%p3, %p1, %p2;
	@%p3 bra 	$L__BB1_14;
	setp.lt.s32 	%p4, %r19, 1;
	mov.f32 	%f67, 0f00000000;
	@%p4 bra 	$L__BB1_13;
	mul.lo.s32 	%r3, %r19, %r2;
	and.b32  	%r4, %r19, 7;
	setp.lt.u32 	%p5, %r19, 8;
	mov.f32 	%f67, 0f00000000;
	mov.b32 	%r39, 0;
	@%p5 bra 	$L__BB1_5;
	and.b32  	%r39, %r19, 2147483640;
	neg.s32 	%r37, %r39;
	shl.b32 	%r7, %r18, 3;
	mul.wide.u32 	%rd9, %r3, 4;
	add.s64 	%rd10, %rd9, %rd2;
	add.s64 	%rd52, %rd10, 16;
	mov.f32 	%f67, 0f00000000;
	mul.wide.s32 	%rd13, %r18, 4;
	mov.u32 	%r36, %r1;
$L__BB1_4:
	.pragma "nounroll";
	ld.global.f32 	%f17, [%rd52+-16];
	mul.wide.s32 	%rd11, %r36, 4;
	add.s64 	%rd12, %rd1, %rd11;
	ld.global.f32 	%f18, [%rd12];
	fma.rn.f32 	%f19, %f17, %f18, %f67;
	ld.global.f32 	%f20, [%rd52+-12];
	add.s64 	%rd14, %rd12, %rd13;
	ld.global.f32 	%f21, [%rd14];
	fma.rn.f32 	%f22, %f20, %f21, %f19;
	ld.global.f32 	%f23, [%rd52+-8];
	add.s64 	%rd15, %rd14, %rd13;
	ld.global.f32 	%f24, [%rd15];
	fma.rn.f32 	%f25, %f23, %f24, %f22;
	ld.global.f32 	%f26, [%rd52+-4];
	add.s64 	%rd16, %rd15, %rd13;
	ld.global.f32 	%f27, [%rd16];
	fma.rn.f32 	%f28, %f26, %f27, %f25;
	ld.global.f32 	%f29, [%rd52];
	add.s64 	%rd17, %rd16, %rd13;
	ld.global.f32 	%f30, [%rd17];
	fma.rn.f32 	%f31, %f29, %f30, %f28;
	ld.global.f32 	%f32, [%rd52+4];
	add.s64 	%rd18, %rd17, %rd13;
	ld.global.f32 	%f33, [%rd18];
	fma.rn.f32 	%f34, %f32, %f33, %f31;
	ld.global.f32 	%f35, [%rd52+8];
	add.s64 	%rd19, %rd18, %rd13;
	ld.global.f32 	%f36, [%rd19];
	fma.rn.f32 	%f37, %f35, %f36, %f34;
	ld.global.f32 	%f38, [%rd52+12];
	add.s64 	%rd20, %rd19, %rd13;
	ld.global.f32 	%f39, [%rd20];
	fma.rn.f32 	%f67, %f38, %f39, %f37;
	add.s32 	%r37, %r37, 8;
	add.s32 	%r36, %r36, %r7;
	add.s64 	%rd52, %rd52, 32;
	setp.ne.s32 	%p6, %r37, 0;
	@%p6 bra 	$L__BB1_4;
$L__BB1_5:
	setp.eq.s32 	%p7, %r4, 0;
	@%p7 bra 	$L__BB1_13;
	and.b32  	%r13, %r19, 3;
	setp.lt.u32 	%p8, %r4, 4;
	@%p8 bra 	$L__BB1_8;
	add.s32 	%r28, %r39, %r3;
	mul.wide.u32 	%rd21, %r28, 4;
	add.s64 	%rd22, %rd2, %rd21;
	ld.global.f32 	%f41, [%rd22];
	mad.lo.s32 	%r29, %r39, %r18, %r1;
	mul.wide.s32 	%rd23, %r29, 4;
	add.s64 	%rd24, %rd1, %rd23;
	ld.global.f32 	%f42, [%rd24];
	fma.rn.f32 	%f43, %f41, %f42, %f67;
	cvt.u64.u32 	%rd25, %r3;
	cvt.u64.u32 	%rd26, %r39;
	add.s64 	%rd27, %rd26, %rd25;
	shl.b64 	%rd28, %rd27, 2;
	add.s64 	%rd29, %rd2, %rd28;
	ld.global.f32 	%f44, [%rd29+4];
	mul.wide.s32 	%rd30, %r18, 4;
	add.s64 	%rd31, %rd24, %rd30;
	ld.global.f32 	%f45, [%rd31];
	fma.rn.f32 	%f46, %f44, %f45, %f43;
	ld.global.f32 	%f47, [%rd29+8];
	add.s64 	%rd32, %rd31, %rd30;
	ld.global.f32 	%f48, [%rd32];
	fma.rn.f32 	%f49, %f47, %f48, %f46;
	ld.global.f32 	%f50, [%rd29+12];
	add.s64 	%rd33, %rd32, %rd30;
	ld.global.f32 	%f51, [%rd33];
	fma.rn.f32 	%f67, %f50, %f51, %f49;
	add.s32 	%r39, %r39, 4;
$L__BB1_8:
	setp.eq.s32 	%p9, %r13, 0;
	@%p9 bra 	$L__BB1_13;
	setp.eq.s32 	%p10, %r13, 1;
	@%p10 bra 	$L__BB1_11;
	add.s32 	%r30, %r39, %r3;
	mul.wide.u32 	%rd34, %r30, 4;
	add.s64 	%rd35, %rd2, %rd34;
	ld.global.f32 	%f53, [%rd35];
	mad.lo.s32 	%r31, %r39, %r18, %r1;
	mul.wide.s32 	%rd36, %r31, 4;
	add.s64 	%rd37, %rd1, %rd36;
	ld.global.f32 	%f54, [%rd37];
	fma.rn.f32 	%f55, %f53, %f54, %f67;
	cvt.u64.u32 	%rd38, %r3;
	cvt.u64.u32 	%rd39, %r39;
	add.s64 	%rd40, %rd39, %rd38;
	shl.b64 	%rd41, %rd40, 2;
	add.s64 	%rd42, %rd2, %rd41;
	ld.global.f32 	%f56, [%rd42+4];
	mul.wide.s32 	%rd43, %r18, 4;
	add.s64 	%rd44, %rd37, %rd43;
	ld.global.f32 	%f57, [%rd44];
	fma.rn.f32 	%f67, %f56, %f57, %f55;
	add.s32 	%r39, %r39, 2;
$L__BB1_11:
	and.b32  	%r32, %r19, 1;
	setp.eq.b32 	%p11, %r32, 1;
	not.pred 	%p12, %p11;
	@%p12 bra 	$L__BB1_13;
	add.s32 	%r33, %r39, %r3;
	mul.wide.u32 	%rd45, %r33, 4;
	add.s64 	%rd46, %rd2, %rd45;
	ld.global.f32 	%f58, [%rd46];
	mad.lo.s32 	%r34, %r39, %r18, %r1;
	mul.wide.s32 	%rd47, %r34, 4;
	add.s64 	%rd48, %rd1, %rd47;
	ld.global.f32 	%f59, [%rd48];
	fma.rn.f32 	%f67, %f58, %f59, %f67;
$L__BB1_13:
	mad.lo.s32 	%r35, %r18, %r2, %r1;
	cvta.to.global.u64 	%rd49, %rd6;
	mul.wide.s32 	%rd50, %r35, 4;
	add.s64 	%rd51, %rd49, %rd50;
	st.global.f32 	[%rd51], %f67;
$L__BB1_14:
	ret;

}


// ===== COMPILED SASS (sm_100) =====

	.target	sm_100

	.elftype	@"ET_EXEC"


//--------------------- .note.nv.tkinfo           --------------------------
	.section	.note.nv.tkinfo,"",@"SHT_NOTE"
	.sectionflags	@"SHF_NOTE_NV_TKINFO"
	.tkinfo
        /*0018*/ 	.word	0x00000002
        /*0030*/ 	.string	""
        /*0030*/ 	.string	"ptxas"
        /*0030*/ 	.string	"Cuda compilation tools, release 13.0, V13.0.88"
        /*0030*/ 	.string	"Build cuda_13.0.r13.0/compiler.36424714_0"
        /*0030*/ 	.string	"-arch sm_100 -m 64 "



//--------------------- .note.nv.cuinfo           --------------------------
	.section	.note.nv.cuinfo,"",@"SHT_NOTE"
	.sectionflags	@"SHF_NOTE_NV_CUINFO"
        /*0018*/ 	.short	0x0002
        /*001a*/ 	.short	0x0064
        /*001c*/ 	.short	0x0082
	.zero		2


//--------------------- .nv.info                  --------------------------
	.section	.nv.info,"",@"SHT_CUDA_INFO"
	.align	4


	//----- nvinfo : EIATTR_REGCOUNT
	.align		4
        /*0000*/ 	.byte	0x04, 0x2f
        /*0002*/ 	.short	(.L_1 - .L_0)
	.align		4
.L_0:
        /*0004*/ 	.word	index@(_Z8sgemm_v0PfS_S_iii)
        /*0008*/ 	.word	0x00000020


	//----- nvinfo : EIATTR_FRAME_SIZE
	.align		4
.L_1:
        /*000c*/ 	.byte	0x04, 0x11
        /*000e*/ 	.short	(.L_3 - .L_2)
	.align		4
.L_2:
        /*0010*/ 	.word	index@(_Z8sgemm_v0PfS_S_iii)
        /*0014*/ 	.word	0x00000000


	//----- nvinfo : EIATTR_REGCOUNT
	.align		4
.L_3:
        /*0018*/ 	.byte	0x04, 0x2f
        /*001a*/ 	.short	(.L_5 - .L_4)
	.align		4
.L_4:
        /*001c*/ 	.word	index@(_Z8sgemm_v1PfS_S_iii)
        /*0020*/ 	.word	0x00000020


	//----- nvinfo : EIATTR_FRAME_SIZE
	.align		4
.L_5:
        /*0024*/ 	.byte	0x04, 0x11
        /*0026*/ 	.short	(.L_7 - .L_6)
	.align		4
.L_6:
        /*0028*/ 	.word	index@(_Z8sgemm_v1PfS_S_iii)
        /*002c*/ 	.word	0x00000000


	//----- nvinfo : EIATTR_MIN_STACK_SIZE
	.align		4
.L_7:
        /*0030*/ 	.byte	0x04, 0x12
        /*0032*/ 	.short	(.L_9 - .L_8)
	.align		4
.L_8:
        /*0034*/ 	.word	index@(_Z8sgemm_v1PfS_S_iii)
        /*0038*/ 	.word	0x00000000


	//----- nvinfo : EIATTR_MIN_STACK_SIZE
	.align		4
.L_9:
        /*003c*/ 	.byte	0x04, 0x12
        /*003e*/ 	.short	(.L_11 - .L_10)
	.align		4
.L_10:
        /*0040*/ 	.word	index@(_Z8sgemm_v0PfS_S_iii)
        /*0044*/ 	.word	0x00000000
.L_11:


//--------------------- .nv.compat                --------------------------
	.section	.nv.compat,"",@"SHT_CUDA_COMPAT_INFO"
	.align	4
        /*0000*/ 	.byte	0x02, 0x09, 0x00, 0x00, 0x02, 0x02, 0x01, 0x00, 0x02, 0x05, 0x05, 0x00, 0x03, 0x07, 0x01, 0x01
        /*0010*/ 	.byte	0x02, 0x03, 0x00, 0x00, 0x02, 0x06, 0x01, 0x00, 0x04, 0x0b, 0x08, 0x00, 0x09, 0x00, 0x00, 0x00
        /*0020*/ 	.byte	0x00, 0x00, 0x00, 0x00


//--------------------- .nv.info._Z8sgemm_v1PfS_S_iii --------------------------
	.section	.nv.info._Z8sgemm_v1PfS_S_iii,"",@"SHT_CUDA_INFO"
	.sectionflags	@""
	.align	4


	//----- nvinfo : EIATTR_CUDA_API_VERSION
	.align		4
        /*0000*/ 	.byte	0x04, 0x37
        /*0002*/ 	.short	(.L_13 - .L_12)
.L_12:
        /*0004*/ 	.word	0x00000082


	//----- nvinfo : EIATTR_KPARAM_INFO
	.align		4
.L_13:
        /*0008*/ 	.byte	0x04, 0x17
        /*000a*/ 	.short	(.L_15 - .L_14)
.L_14:
        /*000c*/ 	.word	0x00000000
        /*0010*/ 	.short	0x0005
        /*0012*/ 	.short	0x0020
        /*0014*/ 	.byte	0x00, 0xf0, 0x11, 0x00


	//----- nvinfo : EIATTR_KPARAM_INFO
	.align		4
.L_15:
        /*0018*/ 	.byte	0x04, 0x17
        /*001a*/ 	.short	(.L_17 - .L_16)
.L_16:
        /*001c*/ 	.word	0x00000000
        /*0020*/ 	.short	0x0004
        /*0022*/ 	.short	0x001c
        /*0024*/ 	.byte	0x00, 0xf0, 0x11, 0x00


	//----- nvinfo : EIATTR_KPARAM_INFO
	.align		4
.L_17:
        /*0028*/ 	.byte	0x04, 0x17
        /*002a*/ 	.short	(.L_19 - .L_18)
.L_18:
        /*002c*/ 	.word	0x00000000
        /*0030*/ 	.short	0x0003
        /*0032*/ 	.short	0x0018
        /*0034*/ 	.byte	0x00, 0xf0, 0x11, 0x00


	//----- nvinfo : EIATTR_KPARAM_INFO
	.align		4
.L_19:
        /*0038*/ 	.byte	0x04, 0x17
        /*003a*/ 	.short	(.L_21 - .L_20)
.L_20:
        /*003c*/ 	.word	0x00000000
        /*0040*/ 	.short	0x0002
        /*0042*/ 	.short	0x0010
        /*0044*/ 	.byte	0x00, 0xf5, 0x21, 0x00


	//----- nvinfo : EIATTR_KPARAM_INFO
	.align		4
.L_21:
        /*0048*/ 	.byte	0x04, 0x17
        /*004a*/ 	.short	(.L_23 - .L_22)
.L_22:
        /*004c*/ 	.word	0x00000000
        /*0050*/ 	.short	0x0001
        /*0052*/ 	.short	0x0008
        /*0054*/ 	.byte	0x00, 0xf5, 0x21, 0x00


	//----- nvinfo : EIATTR_KPARAM_INFO
	.align		4
.L_23:
        /*0058*/ 	.byte	0x04, 0x17
        /*005a*/ 	.short	(.L_25 - .L_24)
.L_24:
        /*005c*/ 	.word	0x00000000
        /*0060*/ 	.short	0x0000
        /*0062*/ 	.short	0x0000
        /*0064*/ 	.byte	0x00, 0xf5, 0x21, 0x00


	//----- nvinfo : EIATTR_SPARSE_MMA_MASK
	.align		4
.L_25:
        /*0068*/ 	.byte	0x03, 0x50
        /*006a*/ 	.short	0x0000


	//----- nvinfo : EIATTR_MAXREG_COUNT
	.align		4
        /*006c*/ 	.byte	0x03, 0x1b
        /*006e*/ 	.short	0x00ff


	//----- nvinfo : EIATTR_MERCURY_ISA_VERSION
	.align		4
        /*0070*/ 	.byte	0x03, 0x5f
        /*0072*/ 	.short	0x0101


	//----- nvinfo : EIATTR_VRC_CTA_INIT_COUNT
	.align		4
        /*0074*/ 	.byte	0x02, 0x4a
	.zero		1
	.zero		1


	//----- nvinfo : EIATTR_EXIT_INSTR_OFFSETS
	.align		4
        /*0078*/ 	.byte	0x04, 0x1c
        /*007a*/ 	.short	(.L_27 - .L_26)


	//   ....[0]....
.L_26:
        /*007c*/ 	.word	0x000000c0


	//   ....[1]....
        /*0080*/ 	.word	0x000008e0


	//----- nvinfo : EIATTR_CBANK_PARAM_SIZE
	.align		4
.L_27:
        /*0084*/ 	.byte	0x03, 0x19
        /*0086*/ 	.short	0x0024


	//----- nvinfo : EIATTR_PARAM_CBANK
	.align		4
        /*0088*/ 	.byte	0x04, 0x0a
        /*008a*/ 	.short	(.L_29 - .L_28)
	.align		4
.L_28:
        /*008c*/ 	.word	index@(.nv.constant0._Z8sgemm_v1PfS_S_iii)
        /*0090*/ 	.short	0x0380
        /*0092*/ 	.short	0x0024


	//----- nvinfo : EIATTR_SW_WAR
	.align		4
.L_29:
        /*0094*/ 	.byte	0x04, 0x36
        /*0096*/ 	.short	(.L_31 - .L_30)
.L_30:
        /*0098*/ 	.word	0x00000008
.L_31:


//--------------------- .nv.info._Z8sgemm_v0PfS_S_iii --------------------------
	.section	.nv.info._Z8sgemm_v0PfS_S_iii,"",@"SHT_CUDA_INFO"
	.sectionflags	@""
	.align	4


	//----- nvinfo : EIATTR_CUDA_API_VERSION
	.align		4
        /*0000*/ 	.byte	0x04, 0x37
        /*0002*/ 	.short	(.L_33 - .L_32)
.L_32:
        /*0004*/ 	.word	0x00000082


	//----- nvinfo : EIATTR_KPARAM_INFO
	.align		4
.L_33:
        /*0008*/ 	.byte	0x04, 0x17
        /*000a*/ 	.short	(.L_35 - .L_34)
.L_34:
        /*000c*/ 	.word	0x00000000
        /*0010*/ 	.short	0x0005
        /*0012*/ 	.short	0x0020
        /*0014*/ 	.byte	0x00, 0xf0, 0x11, 0x00


	//----- nvinfo : EIATTR_KPARAM_INFO
	.align		4
.L_35:
        /*0018*/ 	.byte	0x04, 0x17
        /*001a*/ 	.short	(.L_37 - .L_36)
.L_36:
        /*001c*/ 	.word	0x00000000
        /*0020*/ 	.short	0x0004
        /*0022*/ 	.short	0x001c
        /*0024*/ 	.byte	0x00, 0xf0, 0x11, 0x00


	//----- nvinfo : EIATTR_KPARAM_INFO
	.align		4
.L_37:
        /*0028*/ 	.byte	0x04, 0x17
        /*002a*/ 	.short	(.L_39 - .L_38)
.L_38:
        /*002c*/ 	.word	0x00000000
        /*0030*/ 	.short	0x0003
        /*0032*/ 	.short	0x0018
        /*0034*/ 	.byte	0x00, 0xf0, 0x11, 0x00


	//----- nvinfo : EIATTR_KPARAM_INFO
	.align		4
.L_39:
        /*0038*/ 	.byte	0x04, 0x17
        /*003a*/ 	.short	(.L_41 - .L_40)
.L_40:
        /*003c*/ 	.word	0x00000000
        /*0040*/ 	.short	0x0002
        /*0042*/ 	.short	0x0010
        /*0044*/ 	.byte	0x00, 0xf5, 0x21, 0x00


	//----- nvinfo : EIATTR_KPARAM_INFO
	.align		4
.L_41:
        /*0048*/ 	.byte	0x04, 0x17
        /*004a*/ 	.short	(.L_43 - .L_42)
.L_42:
        /*004c*/ 	.word	0x00000000
        /*0050*/ 	.short	0x0001
        /*0052*/ 	.short	0x0008
        /*0054*/ 	.byte	0x00, 0xf5, 0x21, 0x00


	//----- nvinfo : EIATTR_KPARAM_INFO
	.align		4
.L_43:
        /*0058*/ 	.byte	0x04, 0x17
        /*005a*/ 	.short	(.L_45 - .L_44)
.L_44:
        /*005c*/ 	.word	0x00000000
        /*0060*/ 	.short	0x0000
        /*0062*/ 	.short	0x0000
        /*0064*/ 	.byte	0x00, 0xf5, 0x21, 0x00


	//----- nvinfo : EIATTR_SPARSE_MMA_MASK
	.align		4
.L_45:
        /*0068*/ 	.byte	0x03, 0x50
        /*006a*/ 	.short	0x0000


	//----- nvinfo : EIATTR_MAXREG_COUNT
	.align		4
        /*006c*/ 	.byte	0x03, 0x1b
        /*006e*/ 	.short	0x00ff


	//----- nvinfo : EIATTR_MERCURY_ISA_VERSION
	.align		4
        /*0070*/ 	.byte	0x03, 0x5f
        /*0072*/ 	.short	0x0101


	//----- nvinfo : EIATTR_VRC_CTA_INIT_COUNT
	.align		4
        /*0074*/ 	.byte	0x02, 0x4a
	.zero		1
	.zero		1


	//----- nvinfo : EIATTR_EXIT_INSTR_OFFSETS
	.align		4
        /*0078*/ 	.byte	0x04, 0x1c
        /*007a*/ 	.short	(.L_47 - .L_46)


	//   ....[0]....
.L_46:
        /*007c*/ 	.word	0x000000c0


	//   ....[1]....
        /*0080*/ 	.word	0x00000840


	//----- nvinfo : EIATTR_CBANK_PARAM_SIZE
	.align		4
.L_47:
        /*0084*/ 	.byte	0x03, 0x19
        /*0086*/ 	.short	0x0024


	//----- nvinfo : EIATTR_PARAM_CBANK
	.align		4
        /*0088*/ 	.byte	0x04, 0x0a
        /*008a*/ 	.short	(.L_49 - .L_48)
	.align		4
.L_48:
        /*008c*/ 	.word	index@(.nv.constant0._Z8sgemm_v0PfS_S_iii)
        /*0090*/ 	.short	0x0380
        /*0092*/ 	.short	0x0024


	//----- nvinfo : EIATTR_SW_WAR
	.align		4
.L_49:
        /*0094*/ 	.byte	0x04, 0x36
        /*0096*/ 	.short	(.L_51 - .L_50)
.L_50:
        /*0098*/ 	.word	0x00000008
.L_51:


//--------------------- .nv.callgraph             --------------------------
	.section	.nv.callgraph,"",@"SHT_CUDA_CALLGRAPH"
	.align	4
	.sectionentsize	8
	.align		4
        /*0000*/ 	.word	0x00000000
	.align		4
        /*0004*/ 	.word	0xffffffff
	.align		4
        /*0008*/ 	.word	0x00000000
	.align		4
        /*000c*/ 	.word	0xfffffffe
	.align		4
        /*0010*/ 	.word	0x00000000
	.align		4
        /*0014*/ 	.word	0xfffffffd
	.align		4
        /*0018*/ 	.word	0x00000000
	.align		4
        /*001c*/ 	.word	0xfffffffc


//--------------------- .text._Z8sgemm_v1PfS_S_iii --------------------------
	.section	.text._Z8sgemm_v1PfS_S_iii,"ax",@progbits
	.align	128
        .global         _Z8sgemm_v1PfS_S_iii
        .type           _Z8sgemm_v1PfS_S_iii,@function
        .size           _Z8sgemm_v1PfS_S_iii,(.L_x_10 - _Z8sgemm_v1PfS_S_iii)
        .other          _Z8sgemm_v1PfS_S_iii,@"STO_CUDA_ENTRY STV_DEFAULT"
_Z8sgemm_v1PfS_S_iii:
.text._Z8sgemm_v1PfS_S_iii:
[----:B------:R-:W-:Y:S01]  /*0000*/  LDC R1, c[0x0][0x37c] ;  /* 0x0000df00ff017b82 */ /* 0x000fe20000000800 */
[----:B------:R-:W0:Y:S07]  /*0010*/  S2R R5, SR_TID.X ;  /* 0x0000000000057919 */ /* 0x000e2e0000002100 */
[----:B------:R-:W0:Y:S01]  /*0020*/  S2UR UR4, SR_CTAID.X ;  /* 0x00000000000479c3 */ /* 0x000e220000002500 */
[----:B------:R-:W1:Y:S07]  /*0030*/  S2R R4, SR_TID.Y ;  /* 0x0000000000047919 */ /* 0x000e6e0000002200 */
[----:B------:R-:W0:Y:S08]  /*0040*/  LDC R0, c[0x0][0x360] ;  /* 0x0000d800ff007b82 */ /* 0x000e300000000800 */
[----:B------:R-:W1:Y:S08]  /*0050*/  S2UR UR5, SR_CTAID.Y ;  /* 0x00000000000579c3 */ /* 0x000e700000002600 */
[----:B------:R-:W1:Y:S08]  /*0060*/  LDC R19, c[0x0][0x364] ;  /* 0x0000d900ff137b82 */ /* 0x000e700000000800 */
[----:B------:R-:W2:Y:S01]  /*0070*/  LDC.64 R2, c[0x0][0x398] ;  /* 0x0000e600ff027b82 */ /* 0x000ea20000000a00 */
[----:B0-----:R-:W-:-:S02]  /*0080*/  IMAD R0, R0, UR4, R5 ;  /* 0x0000000400007c24 */ /* 0x001fc4000f8e0205 */
[----:B-1----:R-:W-:-:S03]  /*0090*/  IMAD R19, R19, UR5, R4 ;  /* 0x0000000513137c24 */ /* 0x002fc6000f8e0204 */
[----:B--2---:R-:W-:-:S04]  /*00a0*/  ISETP.GE.AND P0, PT, R0, R3, PT ;  /* 0x000000030000720c */ /* 0x004fc80003f06270 */
[----:B------:R-:W-:-:S13]  /*00b0*/  ISETP.GE.OR P0, PT, R19, R2, P0 ;  /* 0x000000021300720c */ /* 0x000fda0000706670 */
[----:B------:R-:W-:Y:S05]  /*00c0*/  @P0 EXIT ;  /* 0x000000000000094d */ /* 0x000fea0003800000 */
[----:B------:R-:W0:Y:S01]  /*00d0*/  LDC R2, c[0x0][0x3a0] ;  /* 0x0000e800ff027b82 */ /* 0x000e220000000800 */
[----:B------:R-:W1:Y:S01]  /*00e0*/  LDCU.64 UR4, c[0x0][0x358] ;  /* 0x00006b00ff0477ac */ /* 0x000e620008000a00 */
[----:B------:R-:W-:Y:S01]  /*00f0*/  HFMA2 R24, -RZ, RZ, 0, 0 ;  /* 0x00000000ff187431 */ /* 0x000fe200000001ff */
[----:B0-----:R-:W-:-:S13]  /*0100*/  ISETP.GE.AND P0, PT, R2, 0x1, PT ;  /* 0x000000010200780c */ /* 0x001fda0003f06270 */
[----:B-1----:R-:W-:Y:S05]  /*0110*/  @!P0 BRA `(.L_x_0) ;  /* 0x0000000400e08947 */ /* 0x002fea0003800000 */
[C---:B------:R-:W-:Y:S01]  /*0120*/  ISETP.GE.U32.AND P1, PT, R2.reuse, 0x8, PT ;  /* 0x000000080200780c */ /* 0x040fe20003f26070 */
[----:B------:R-:W-:Y:S01]  /*0130*/  IMAD R20, R19, R2, RZ ;  /* 0x0000000213147224 */ /* 0x000fe200078e02ff */
[----:B------:R-:W-:Y:S02]  /*0140*/  LOP3.LUT R27, R2, 0x7, RZ, 0xc0, !PT ;  /* 0x00000007021b7812 */ /* 0x000fe400078ec0ff */
[----:B------:R-:W-:Y:S02]  /*0150*/  MOV R24, RZ ;  /* 0x000000ff00187202 */ /* 0x000fe40000000f00 */
[----:B------:R-:W-:Y:S02]  /*0160*/  ISETP.NE.AND P0, PT, R27, RZ, PT ;  /* 0x000000ff1b00720c */ /* 0x000fe40003f05270 */
[----:B------:R-:W-:-:S05]  /*0170*/  MOV R21, RZ ;  /* 0x000000ff00157202 */ /* 0x000fca0000000f00 */
[----:B------:R-:W-:Y:S06]  /*0180*/  @!P1 BRA `(.L_x_1) ;  /* 0x0000000000c49947 */ /* 0x000fec0003800000 */
[----:B------:R-:W0:Y:S01]  /*0190*/  LDC.64 R4, c[0x0][0x380] ;  /* 0x0000e000ff047b82 */ /* 0x000e220000000a00 */
[----:B------:R-:W-:Y:S02]  /*01a0*/  LOP3.LUT R21, R2, 0x7ffffff8, RZ, 0xc0, !PT ;  /* 0x7ffffff802157812 */ /* 0x000fe400078ec0ff */
[----:B------:R-:W-:Y:S02]  /*01b0*/  MOV R24, RZ ;  /* 0x000000ff00187202 */ /* 0x000fe40000000f00 */
[----:B------:R-:W-:Y:S02]  /*01c0*/  MOV R18, R0 ;  /* 0x0000000000127202 */ /* 0x000fe40000000f00 */
[----:B------:R-:W-:Y:S01]  /*01d0*/  IADD3 R22, PT, PT, -R21, RZ, RZ ;  /* 0x000000ff15167210 */ /* 0x000fe20007ffe1ff */
[----:B0-----:R-:W-:-:S03]  /*01e0*/  IMAD.WIDE.U32 R4, R20, 0x4, R4 ;  /* 0x0000000414047825 */ /* 0x001fc600078e0004 */
[----:B------:R-:W-:-:S04]  /*01f0*/  IADD3 R6, P1, PT, R4, 0x10, RZ ;  /* 0x0000001004067810 */ /* 0x000fc80007f3e0ff */
[----:B------:R-:W-:-:S09]  /*0200*/  IADD3.X R7, PT, PT, RZ, R5, RZ, P1, !PT ;  /* 0x00000005ff077210 */ /* 0x000fd20000ffe4ff */
.L_x_2:
[----:B------:R-:W0:Y:S01]  /*0210*/  LDC.64 R16, c[0x0][0x388] ;  /* 0x0000e200ff107b82 */ /* 0x000e220000000a00 */
[----:B------:R-:W-:Y:S02]  /*0220*/  MOV R4, R6 ;  /* 0x0000000600047202 */ /* 0x000fe40000000f00 */
[----:B------:R-:W-:-:S05]  /*0230*/  MOV R5, R7 ;  /* 0x0000000700057202 */ /* 0x000fca0000000f00 */
[----:B------:R-:W2:Y:S04]  /*0240*/  LDG.E R25, desc[UR4][R4.64+-0x10] ;  /* 0xfffff00404197981 */ /* 0x000ea8000c1e1900 */
[----:B------:R-:W3:Y:S04]  /*0250*/  LDG.E R23, desc[UR4][R4.64+-0xc] ;  /* 0xfffff40404177981 */ /* 0x000ee8000c1e1900 */
[----:B------:R-:W4:Y:S04]  /*0260*/  LDG.E R29, desc[UR4][R4.64+-0x8] ;  /* 0xfffff804041d7981 */ /* 0x000f28000c1e1900 */
[----:B------:R-:W5:Y:S01]  /*0270*/  LDG.E R28, desc[UR4][R4.64+-0x4] ;  /* 0xfffffc04041c7981 */ /* 0x000f62000c1e1900 */
[----:B0-----:R-:W-:-:S05]  /*0280*/  IMAD.WIDE R16, R18, 0x4, R16 ;  /* 0x0000000412107825 */ /* 0x001fca00078e0210 */
[----:B------:R0:W2:Y:S01]  /*0290*/  LDG.E R26, desc[UR4][R16.64] ;  /* 0x00000004101a7981 */ /* 0x0000a2000c1e1900 */
[----:B------:R-:W-:-:S04]  /*02a0*/  IMAD.WIDE R14, R3, 0x4, R16 ;  /* 0x00000004030e7825 */ /* 0x000fc800078e0210 */
[C---:B------:R-:W-:Y:S02]  /*02b0*/  IMAD.WIDE R6, R3.reuse, 0x4, R14 ;  /* 0x0000000403067825 */ /* 0x040fe400078e020e */
[----:B------:R-:W3:Y:S02]  /*02c0*/  LDG.E R14, desc[UR4][R14.64] ;  /* 0x000000040e0e7981 */ /* 0x000ee4000c1e1900 */
[C---:B------:R-:W-:Y:S02]  /*02d0*/  IMAD.WIDE R10, R3.reuse, 0x4, R6 ;  /* 0x00000004030a7825 */ /* 0x040fe400078e0206 */
[----:B------:R-:W4:Y:S02]  /*02e0*/  LDG.E R6, desc[UR4][R6.64] ;  /* 0x0000000406067981 */ /* 0x000f24000c1e1900 */
[C---:B------:R-:W-:Y:S02]  /*02f0*/  IMAD.WIDE R8, R3.reuse, 0x4, R10 ;  /* 0x0000000403087825 */ /* 0x040fe400078e020a */
[----:B------:R-:W5:Y:S02]  /*0300*/  LDG.E R10, desc[UR4][R10.64] ;  /* 0x000000040a0a7981 */ /* 0x000f64000c1e1900 */
[----:B------:R-:W-:-:S02]  /*0310*/  IMAD.WIDE R12, R3, 0x4, R8 ;  /* 0x00000004030c7825 */ /* 0x000fc400078e0208 */
[----:B------:R-:W5:Y:S04]  /*0320*/  LDG.E R7, desc[UR4][R4.64] ;  /* 0x0000000404077981 */ /* 0x000f68000c1e1900 */
[----:B------:R-:W5:Y:S01]  /*0330*/  LDG.E R8, desc[UR4][R8.64] ;  /* 0x0000000408087981 */ /* 0x000f62000c1e1900 */
[----:B0-----:R-:W-:-:S03]  /*0340*/  IMAD.WIDE R16, R3, 0x4, R12 ;  /* 0x0000000403107825 */ /* 0x001fc600078e020c */
[----:B------:R-:W5:Y:S04]  /*0350*/  LDG.E R12, desc[UR4][R12.64] ;  /* 0x000000040c0c7981 */ /* 0x000f68000c1e1900 */
[----:B------:R-:W5:Y:S04]  /*0360*/  LDG.E R15, desc[UR4][R16.64] ;  /* 0x00000004100f7981 */ /* 0x000f68000c1e1900 */
[----:B------:R-:W5:Y:S04]  /*0370*/  LDG.E R9, desc[UR4][R4.64+0x4] ;  /* 0x0000040404097981 */ /* 0x000f68000c1e1900 */
[----:B------:R-:W5:Y:S01]  /*0380*/  LDG.E R11, desc[UR4][R4.64+0xc] ;  /* 0x00000c04040b7981 */ /* 0x000f62000c1e1900 */
[----:B--2---:R-:W-:Y:S01]  /*0390*/  FFMA R26, R25, R26, R24 ;  /* 0x0000001a191a7223 */ /* 0x004fe20000000018 */
[----:B------:R-:W-:-:S02]  /*03a0*/  IMAD.WIDE R24, R3, 0x4, R16 ;  /* 0x0000000403187825 */ /* 0x000fc400078e0210 */
[----:B------:R-:W2:Y:S04]  /*03b0*/  LDG.E R16, desc[UR4][R4.64+0x8] ;  /* 0x0000080404107981 */ /* 0x000ea8000c1e1900 */
[----:B------:R-:W2:Y:S01]  /*03c0*/  LDG.E R24, desc[UR4][R24.64] ;  /* 0x0000000418187981 */ /* 0x000ea2000c1e1900 */
[----:B---3--:R-:W-:Y:S01]  /*03d0*/  FFMA R14, R23, R14, R26 ;  /* 0x0000000e170e7223 */ /* 0x008fe2000000001a */
[----:B------:R-:W-:-:S03]  /*03e0*/  IADD3 R22, PT, PT, R22, 0x8, RZ ;  /* 0x0000000816167810 */ /* 0x000fc60007ffe0ff */
[----:B----4-:R-:W-:Y:S01]  /*03f0*/  FFMA R29, R29, R6, R14 ;  /* 0x000000061d1d7223 */ /* 0x010fe2000000000e */
[----:B------:R-:W-:-:S03]  /*0400*/  ISETP.NE.AND P1, PT, R22, RZ, PT ;  /* 0x000000ff1600720c */ /* 0x000fc60003f25270 */
[----:B-----5:R-:W-:Y:S01]  /*0410*/  FFMA R10, R28, R10, R29 ;  /* 0x0000000a1c0a7223 */ /* 0x020fe2000000001d */
[----:B------:R-:W-:-:S03]  /*0420*/  IADD3 R6, P2, PT, R4, 0x20, RZ ;  /* 0x0000002004067810 */ /* 0x000fc60007f5e0ff */
[----:B------:R-:W-:Y:S01]  /*0430*/  FFMA R8, R7, R8, R10 ;  /* 0x0000000807087223 */ /* 0x000fe2000000000a */
[----:B------:R-:W-:Y:S02]  /*0440*/  IADD3.X R7, PT, PT, RZ, R5, RZ, P2, !PT ;  /* 0x00000005ff077210 */ /* 0x000fe400017fe4ff */
[----:B------:R-:W-:Y:S01]  /*0450*/  LEA R18, R3, R18, 0x3 ;  /* 0x0000001203127211 */ /* 0x000fe200078e18ff */
[----:B------:R-:W-:-:S04]  /*0460*/  FFMA R9, R9, R12, R8 ;  /* 0x0000000c09097223 */ /* 0x000fc80000000008 */
[----:B--2---:R-:W-:-:S04]  /*0470*/  FFMA R16, R16, R15, R9 ;  /* 0x0000000f10107223 */ /* 0x004fc80000000009 */
[----:B------:R-:W-:Y:S01]  /*0480*/  FFMA R24, R11, R24, R16 ;  /* 0x000000180b187223 */ /* 0x000fe20000000010 */
[----:B------:R-:W-:Y:S06]  /*0490*/  @P1 BRA `(.L_x_2) ;  /* 0xfffffffc005c1947 */ /* 0x000fec000383ffff */
.L_x_1:
[----:B------:R-:W-:Y:S05]  /*04a0*/  @!P0 BRA `(.L_x_0) ;  /* 0x0000000000fc8947 */ /* 0x000fea0003800000 */
[----:B------:R-:W-:Y:S02]  /*04b0*/  ISETP.GE.U32.AND P1, PT, R27, 0x4, PT ;  /* 0x000000041b00780c */ /* 0x000fe40003f26070 */
[----:B------:R-:W-:-:S04]  /*04c0*/  LOP3.LUT R16, R2, 0x3, RZ, 0xc0, !PT ;  /* 0x0000000302107812 */ /* 0x000fc800078ec0ff */
[----:B------:R-:W-:-:S07]  /*04d0*/  ISETP.NE.AND P0, PT, R16, RZ, PT ;  /* 0x000000ff1000720c */ /* 0x000fce0003f05270 */
[----:B------:R-:W-:Y:S06]  /*04e0*/  @!P1 BRA `(.L_x_3) ;  /* 0x00000000006c9947 */ /* 0x000fec0003800000 */
[----:B------:R-:W0:Y:S01]  /*04f0*/  LDC.64 R6, c[0x0][0x388] ;  /* 0x0000e200ff067b82 */ /* 0x000e220000000a00 */
[----:B------:R-:W1:Y:S01]  /*0500*/  LDCU.64 UR6, c[0x0][0x380] ;  /* 0x00007000ff0677ac */ /* 0x000e620008000a00 */
[----:B------:R-:W-:Y:S01]  /*0510*/  IMAD R9, R21, R3, R0 ;  /* 0x0000000315097224 */ /* 0x000fe200078e0200 */
[CC--:B------:R-:W-:Y:S02]  /*0520*/  IADD3 R5, PT, PT, R20.reuse, R21.reuse, RZ ;  /* 0x0000001514057210 */ /* 0x0c0fe40007ffe0ff */
[----:B------:R-:W-:-:S03]  /*0530*/  IADD3 R10, P1, PT, R20, R21, RZ ;  /* 0x00000015140a7210 */ /* 0x000fc60007f3e0ff */
[----:B------:R-:W2:Y:S01]  /*0540*/  LDC.64 R14, c[0x0][0x380] ;  /* 0x0000e000ff0e7b82 */ /* 0x000ea20000000a00 */
[----:B0-----:R-:W-:-:S04]  /*0550*/  IMAD.WIDE R6, R9, 0x4, R6 ;  /* 0x0000000409067825 */ /* 0x001fc800078e0206 */
[----:B------:R-:W-:Y:S02]  /*0560*/  IMAD.WIDE R8, R3, 0x4, R6 ;  /* 0x0000000403087825 */ /* 0x000fe400078e0206 */
[----:B------:R-:W3:Y:S02]  /*0570*/  LDG.E R6, desc[UR4][R6.64] ;  /* 0x0000000406067981 */ /* 0x000ee4000c1e1900 */
[----:B--2---:R-:W-:Y:S01]  /*0580*/  IMAD.WIDE.U32 R14, R5, 0x4, R14 ;  /* 0x00000004050e7825 */ /* 0x004fe200078e000e */
[----:B------:R-:W-:Y:S02]  /*0590*/  IADD3.X R5, PT, PT, RZ, RZ, RZ, P1, !PT ;  /* 0x000000ffff057210 */ /* 0x000fe40000ffe4ff */
[----:B-1----:R-:W-:-:S03]  /*05a0*/  LEA R4, P1, R10, UR6, 0x2 ;  /* 0x000000060a047c11 */ /* 0x002fc6000f8210ff */
[----:B------:R-:W3:Y:S01]  /*05b0*/  LDG.E R15, desc[UR4][R14.64] ;  /* 0x000000040e0f7981 */ /* 0x000ee2000c1e1900 */
[----:B------:R-:W-:Y:S01]  /*05c0*/  LEA.HI.X R5, R10, UR7, R5, 0x2, P1 ;  /* 0x000000070a057c11 */ /* 0x000fe200088f1405 */
[C---:B------:R-:W-:Y:S02]  /*05d0*/  IMAD.WIDE R10, R3.reuse, 0x4, R8 ;  /* 0x00000004030a7825 */ /* 0x040fe400078e0208 */
[----:B------:R-:W2:Y:S04]  /*05e0*/  LDG.E R8, desc[UR4][R8.64] ;  /* 0x0000000408087981 */ /* 0x000ea8000c1e1900 */
[----:B------:R-:W2:Y:S01]  /*05f0*/  LDG.E R17, desc[UR4][R4.64+0x4] ;  /* 0x0000040404117981 */ /* 0x000ea2000c1e1900 */
[----:B------:R-:W-:-:S03]  /*0600*/  IMAD.WIDE R12, R3, 0x4, R10 ;  /* 0x00000004030c7825 */ /* 0x000fc600078e020a */
[----:B------:R-:W4:Y:S04]  /*0610*/  LDG.E R22, desc[UR4][R10.64] ;  /* 0x000000040a167981 */ /* 0x000f28000c1e1900 */
[----:B------:R-:W4:Y:S04]  /*0620*/  LDG.E R18, desc[UR4][R4.64+0x8] ;  /* 0x0000080404127981 */ /* 0x000f28000c1e1900 */
[----:B------:R-:W5:Y:S04]  /*0630*/  LDG.E R26, desc[UR4][R4.64+0xc] ;  /* 0x00000c04041a7981 */ /* 0x000f68000c1e1900 */
[----:B------:R-:W5:Y:S01]  /*0640*/  LDG.E R12, desc[UR4][R12.64] ;  /* 0x000000040c0c7981 */ /* 0x000f62000c1e1900 */
[----:B------:R-:W-:Y:S01]  /*0650*/  IADD3 R21, PT, PT, R21, 0x4, RZ ;  /* 0x0000000415157810 */ /* 0x000fe20007ffe0ff */
[----:B---3--:R-:W-:-:S04]  /*0660*/  FFMA R24, R15, R6, R24 ;  /* 0x000000060f187223 */ /* 0x008fc80000000018 */
[----:B--2---:R-:W-:-:S04]  /*0670*/  FFMA R17, R17, R8, R24 ;  /* 0x0000000811117223 */ /* 0x004fc80000000018 */
[----:B----4-:R-:W-:-:S04]  /*0680*/  FFMA R17, R18, R22, R17 ;  /* 0x0000001612117223 */ /* 0x010fc80000000011 */
[----:B-----5:R-:W-:-:S07]  /*0690*/  FFMA R24, R26, R12, R17 ;  /* 0x0000000c1a187223 */ /* 0x020fce0000000011 */
.L_x_3:
[----:B------:R-:W-:Y:S05]  /*06a0*/  @!P0 BRA `(.L_x_0) ;  /* 0x00000000007c8947 */ /* 0x000fea0003800000 */
[----:B------:R-:W-:Y:S01]  /*06b0*/  ISETP.NE.AND P1, PT, R16, 0x1, PT ;  /* 0x000000011000780c */ /* 0x000fe20003f25270 */
[----:B------:R-:W0:Y:S01]  /*06c0*/  LDC.64 R12, c[0x0][0x380] ;  /* 0x0000e000ff0c7b82 */ /* 0x000e220000000a00 */
[----:B------:R-:W-:-:S04]  /*06d0*/  LOP3.LUT R2, R2, 0x1, RZ, 0xc0, !PT ;  /* 0x0000000102027812 */ /* 0x000fc800078ec0ff */
[----:B------:R-:W-:-:S03]  /*06e0*/  ISETP.NE.U32.AND P0, PT, R2, 0x1, PT ;  /* 0x000000010200780c */ /* 0x000fc60003f05070 */
[----:B------:R-:W1:Y:S04]  /*06f0*/  LDC.64 R10, c[0x0][0x388] ;  /* 0x0000e200ff0a7b82 */ /* 0x000e680000000a00 */
[CC--:B------:R-:W-:Y:S02]  /*0700*/  @P1 IADD3 R15, PT, PT, R20.reuse, R21.reuse, RZ ;  /* 0x00000015140f1210 */ /* 0x0c0fe40007ffe0ff */
[----:B------:R-:W-:Y:S02]  /*0710*/  @P1 IADD3 R2, P2, PT, R20, R21, RZ ;  /* 0x0000001514021210 */ /* 0x000fe40007f5e0ff */
[----:B------:R-:W2:Y:S02]  /*0720*/  @P1 LDC.64 R4, c[0x0][0x380] ;  /* 0x0000e000ff041b82 */ /* 0x000ea40000000a00 */
[----:B------:R-:W-:-:S06]  /*0730*/  @P1 IADD3.X R14, PT, PT, RZ, RZ, RZ, P2, !PT ;  /* 0x000000ffff0e1210 */ /* 0x000fcc00017fe4ff */
[----:B------:R-:W3:Y:S01]  /*0740*/  LDC.64 R6, c[0x0][0x380] ;  /* 0x0000e000ff067b82 */ /* 0x000ee20000000a00 */
[----:B0-----:R-:W-:-:S04]  /*0750*/  @P1 IMAD.WIDE.U32 R12, R15, 0x4, R12 ;  /* 0x000000040f0c1825 */ /* 0x001fc800078e000c */
[C---:B------:R-:W-:Y:S01]  /*0760*/  @P1 IMAD R15, R21.reuse, R3, R0 ;  /* 0x00000003150f1224 */ /* 0x040fe200078e0200 */
[----:B------:R-:W-:Y:S01]  /*0770*/  @P1 IADD3 R21, PT, PT, R21, 0x2, RZ ;  /* 0x0000000215151810 */ /* 0x000fe20007ffe0ff */
[----:B------:R-:W4:Y:S01]  /*0780*/  @P1 LDG.E R13, desc[UR4][R12.64] ;  /* 0x000000040c0d1981 */ /* 0x000f22000c1e1900 */
[----:B------:R-:W0:Y:S01]  /*0790*/  LDC.64 R8, c[0x0][0x388] ;  /* 0x0000e200ff087b82 */ /* 0x000e220000000a00 */
[----:B-1----:R-:W-:Y:S01]  /*07a0*/  @P1 IMAD.WIDE R10, R15, 0x4, R10 ;  /* 0x000000040f0a1825 */ /* 0x002fe200078e020a */
[----:B------:R-:W-:Y:S02]  /*07b0*/  @!P0 IADD3 R17, PT, PT, R20, R21, RZ ;  /* 0x0000001514118210 */ /* 0x000fe40007ffe0ff */
[----:B--2---:R-:W-:Y:S01]  /*07c0*/  @P1 LEA R4, P2, R2, R4, 0x2 ;  /* 0x0000000402041211 */ /* 0x004fe200078410ff */
[----:B------:R-:W-:-:S03]  /*07d0*/  @!P0 IMAD R21, R21, R3, R0 ;  /* 0x0000000315158224 */ /* 0x000fc600078e0200 */
[----:B------:R-:W-:Y:S01]  /*07e0*/  @P1 LEA.HI.X R5, R2, R5, R14, 0x2, P2 ;  /* 0x0000000502051211 */ /* 0x000fe200010f140e */
[----:B------:R-:W-:Y:S01]  /*07f0*/  @P1 IMAD.WIDE R14, R3, 0x4, R10 ;  /* 0x00000004030e1825 */ /* 0x000fe200078e020a */
[----:B------:R-:W4:Y:S03]  /*0800*/  @P1 LDG.E R2, desc[UR4][R10.64] ;  /* 0x000000040a021981 */ /* 0x000f26000c1e1900 */
[----:B---3--:R-:W-:Y:S01]  /*0810*/  @!P0 IMAD.WIDE.U32 R6, R17, 0x4, R6 ;  /* 0x0000000411068825 */ /* 0x008fe200078e0006 */
[----:B------:R-:W2:Y:S04]  /*0820*/  @P1 LDG.E R5, desc[UR4][R4.64+0x4] ;  /* 0x0000040404051981 */ /* 0x000ea8000c1e1900 */
[----:B------:R-:W2:Y:S01]  /*0830*/  @P1 LDG.E R14, desc[UR4][R14.64] ;  /* 0x000000040e0e1981 */ /* 0x000ea2000c1e1900 */
[----:B0-----:R-:W-:-:S03]  /*0840*/  @!P0 IMAD.WIDE R8, R21, 0x4, R8 ;  /* 0x0000000415088825 */ /* 0x001fc600078e0208 */
[----:B------:R-:W3:Y:S04]  /*0850*/  @!P0 LDG.E R7, desc[UR4][R6.64] ;  /* 0x0000000406078981 */ /* 0x000ee8000c1e1900 */
[----:B------:R-:W3:Y:S01]  /*0860*/  @!P0 LDG.E R8, desc[UR4][R8.64] ;  /* 0x0000000408088981 */ /* 0x000ee2000c1e1900 */
[----:B----4-:R-:W-:-:S04]  /*0870*/  @P1 FFMA R2, R13, R2, R24 ;  /* 0x000000020d021223 */ /* 0x010fc80000000018 */
[----:B--2---:R-:W-:-:S04]  /*0880*/  @P1 FFMA R24, R5, R14, R2 ;  /* 0x0000000e05181223 */ /* 0x004fc80000000002 */
[----:B---3--:R-:W-:-:S07]  /*0890*/  @!P0 FFMA R24, R7, R8, R24 ;  /* 0x0000000807188223 */ /* 0x008fce0000000018 */
.L_x_0:
[----:B------:R-:W0:Y:S01]  /*08a0*/  LDC.64 R4, c[0x0][0x390] ;  /* 0x0000e400ff047b82 */ /* 0x000e220000000a00 */
[----:B------:R-:W-:-:S04]  /*08b0*/  IMAD R3, R19, R3, R0 ;  /* 0x0000000313037224 */ /* 0x000fc800078e0200 */
[----:B0-----:R-:W-:-:S05]  /*08c0*/  IMAD.WIDE R2, R3, 0x4, R4 ;  /* 0x0000000403027825 */ /* 0x001fca00078e0204 */
[----:B------:R-:W-:Y:S01]  /*08d0*/  STG.E desc[UR4][R2.64], R24 ;  /* 0x0000001802007986 */ /* 0x000fe2000c101904 */
[----:B------:R-:W-:Y:S05]  /*08e0*/  EXIT ;  /* 0x000000000000794d */ /* 0x000fea0003800000 */
.L_x_4:
[----:B------:R-:W-:-:S00]  /*08f0*/  BRA `(.L_x_4) ;  /* 0xfffffffc00fc7947 */ /* 0x000fc0000383ffff */
[----:B------:R-:W-:-:S00]  /*0900*/  NOP ;  /* 0x0000000000007918 */ /* 0x000fc00000000000 */
[----:B------:R-:W-:-:S00]  /*0910*/  NOP ;  /* 0x0000000000007918 */ /* 0x000fc00000000000 */
[----:B------:R-:W-:-:S00]  /*0920*/  NOP ;  /* 0x0000000000007918 */ /* 0x000fc00000000000 */
[----:B------:R-:W-:-:S00]  /*0930*/  NOP ;  /* 0x0000000000007918 */ /* 0x000fc00000000000 */
[----:B------:R-:W-:-:S00]  /*0940*/  NOP ;  /* 0x0000000000007918 */ /* 0x000fc00000000000 */
[----:B------:R-:W-:-:S00]  /*0950*/  NOP ;  /* 0x0000000000007918 */ /* 0x000fc00000000000 */
[----:B------:R-:W-:-:S00]  /*0960*/  NOP ;  /* 0x0000000000007918 */ /* 0x000fc00000000000 */
[----:B------:R-:W-:-:S00]  /*0970*/  NOP ;  /* 0x0000000000007918 */ /* 0x000fc00000000000 */
.L_x_10:


//--------------------- .text._Z8sgemm_v0PfS_S_iii --------------------------
	.section	.text._Z8sgemm_v0PfS_S_iii,"ax",@progbits
	.align	128
        .global         _Z8sgemm_v0PfS_S_iii
        .type           _Z8sgemm_v0PfS_S_iii,@function
        .size           _Z8sgemm_v0PfS_S_iii,(.L_x_11 - _Z8sgemm_v0PfS_S_iii)
        .other          _Z8sgemm_v0PfS_S_iii,@"STO_CUDA_ENTRY STV_DEFAULT"
_Z8sgemm_v0PfS_S_iii:
.text._Z8sgemm_v0PfS_S_iii:
[----:B------:R-:W-:Y:S01]  /*0000*/  LDC R1, c[0x0][0x37c] ;  /* 0x0000df00ff017b82 */ /* 0x000fe20000000800 */
[----:B------:R-:W0:Y:S07]  /*0010*/  S2R R7, SR_TID.Y ;  /* 0x0000000000077919 */ /* 0x000e2e0000002200 */
[----:B------:R-:W1:Y:S01]  /*0020*/  LDC R0, c[0x0][0x360] ;  /* 0x0000d800ff007b82 */ /* 0x000e620000000800 */
[----:B------:R-:W1:Y:S07]  /*0030*/  S2R R5, SR_TID.X ;  /* 0x0000000000057919 */ /* 0x000e6e0000002100 */
[----:B------:R-:W0:Y:S08]  /*0040*/  S2UR UR5, SR_CTAID.Y ;  /* 0x00000000000579c3 */ /* 0x000e300000002600 */
[----:B------:R-:W0:Y:S08]  /*0050*/  LDC R16, c[0x0][0x364] ;  /* 0x0000d900ff107b82 */ /* 0x000e300000000800 */
[----:B------:R-:W1:Y:S08]  /*0060*/  S2UR UR4, SR_CTAID.X ;  /* 0x00000000000479c3 */ /* 0x000e700000002500 */
        /* <DEDUP_REMOVED lines=18> */
[----:B------:R-:W0:Y:S01]  /*0190*/  LDCU.64 UR4, c[0x0][0x380] ;  /* 0x00007000ff0477ac */ /* 0x000e220008000a00 */
[----:B------:R-:W-:Y:S02]  /*01a0*/  LOP3.LUT R19, R17, 0x7ffffff8, RZ, 0xc0, !PT ;  /* 0x7ffffff811137812 */ /* 0x000fe400078ec0ff */
[----:B------:R-:W-:Y:S02]  /*01b0*/  MOV R26, RZ ;  /* 0x000000ff001a7202 */ /* 0x000fe40000000f00 */
[----:B------:R-:W-:Y:S02]  /*01c0*/  MOV R2, R18 ;  /* 0x0000001200027202 */ /* 0x000fe40000000f00 */
[----:B------:R-:W-:Y:S02]  /*01d0*/  MOV R22, R16 ;  /* 0x0000001000167202 */ /* 0x000fe40000000f00 */
[----:B------:R-:W-:Y:S01]  /*01e0*/  IADD3 R20, PT, PT, -R19, RZ, RZ ;  /* 0x000000ff13147210 */ /* 0x000fe20007ffe1ff */
[----:B0-----:R-:W-:-:S04]  /*01f0*/  UIADD3 UR4, UP0, UPT, UR4, 0x10, URZ ;  /* 0x0000001004047890 */ /* 0x001fc8000ff1e0ff */
[----:B------:R-:W-:-:S12]  /*0200*/  UIADD3.X UR5, UPT, UPT, URZ, UR5, URZ, UP0, !UPT ;  /* 0x00000005ff057290 */ /* 0x000fd800087fe4ff */
.L_x_7:
[----:B------:R-:W0:Y:S01]  /*0210*/  LDC.64 R14, c[0x0][0x388] ;  /* 0x0000e200ff0e7b82 */ /* 0x000e220000000a00 */
[----:B------:R-:W-:Y:S02]  /*0220*/  MOV R4, UR4 ;  /* 0x0000000400047c02 */ /* 0x000fe40008000f00 */
[----:B------:R-:W-:-:S03]  /*0230*/  MOV R5, UR5 ;  /* 0x0000000500057c02 */ /* 0x000fc60008000f00 */
[----:B------:R-:W-:-:S05]  /*0240*/  IMAD.WIDE R4, R2, 0x4, R4 ;  /* 0x0000000402047825 */ /* 0x000fca00078e0204 */
[----:B------:R-:W2:Y:S04]  /*0250*/  LDG.E R21, desc[UR6][R4.64+-0x10] ;  /* 0xfffff00604157981 */ /* 0x000ea8000c1e1900 */
[----:B------:R-:W3:Y:S04]  /*0260*/  LDG.E R23, desc[UR6][R4.64+-0xc] ;  /* 0xfffff40604177981 */ /* 0x000ee8000c1e1900 */
[----:B------:R-:W4:Y:S01]  /*0270*/  LDG.E R29, desc[UR6][R4.64+-0x8] ;  /* 0xfffff806041d7981 */ /* 0x000f22000c1e1900 */
[----:B0-----:R-:W-:-:S05]  /*0280*/  IMAD.WIDE R14, R22, 0x4, R14 ;  /* 0x00000004160e7825 */ /* 0x001fca00078e020e */
[----:B------:R0:W2:Y:S01]  /*0290*/  LDG.E R24, desc[UR6][R14.64] ;  /* 0x000000060e187981 */ /* 0x0000a2000c1e1900 */
[----:B------:R-:W-:-:S04]  /*02a0*/  IMAD.WIDE R12, R3, 0x4, R14 ;  /* 0x00000004030c7825 */ /* 0x000fc800078e020e */
[C---:B------:R-:W-:Y:S02]  /*02b0*/  IMAD.WIDE R6, R3.reuse, 0x4, R12 ;  /* 0x0000000403067825 */ /* 0x040fe400078e020c */
[----:B------:R-:W3:Y:S02]  /*02c0*/  LDG.E R12, desc[UR6][R12.64] ;  /* 0x000000060c0c7981 */ /* 0x000ee4000c1e1900 */
[C---:B------:R-:W-:Y:S02]  /*02d0*/  IMAD.WIDE R8, R3.reuse, 0x4, R6 ;  /* 0x0000000403087825 */ /* 0x040fe400078e0206 */
[----:B------:R1:W4:Y:S02]  /*02e0*/  LDG.E R28, desc[UR6][R6.64] ;  /* 0x00000006061c7981 */ /* 0x000324000c1e1900 */
[C---:B------:R-:W-:Y:S02]  /*02f0*/  IMAD.WIDE R10, R3.reuse, 0x4, R8 ;  /* 0x00000004030a7825 */ /* 0x040fe400078e0208 */
[----:B------:R-:W5:Y:S02]  /*0300*/  LDG.E R8, desc[UR6][R8.64] ;  /* 0x0000000608087981 */ /* 0x000f64000c1e1900 */
[----:B0-----:R-:W-:-:S05]  /*0310*/  IMAD.WIDE R14, R3, 0x4, R10 ;  /* 0x00000004030e7825 */ /* 0x001fca00078e020a */
        /* <DEDUP_REMOVED lines=8> */
[----:B-1----:R-:W-:-:S03]  /*03a0*/  IMAD.WIDE R6, R3, 0x4, R26 ;  /* 0x0000000403067825 */ /* 0x002fc600078e021a */
[----:B------:R-:W2:Y:S04]  /*03b0*/  LDG.E R15, desc[UR6][R4.64+0xc] ;  /* 0x00000c06040f7981 */ /* 0x000ea8000c1e1900 */
[----:B------:R-:W2:Y:S04]  /*03c0*/  LDG.E R6, desc[UR6][R6.64] ;  /* 0x0000000606067981 */ /* 0x000ea8000c1e1900 */
[----:B------:R-:W2:Y:S01]  /*03d0*/  LDG.E R5, desc[UR6][R26.64] ;  /* 0x000000061a057981 */ /* 0x000ea2000c1e1900 */
[----:B---3--:R-:W-:Y:S01]  /*03e0*/  FFMA R12, R23, R12, R24 ;  /* 0x0000000c170c7223 */ /* 0x008fe20000000018 */
[----:B------:R-:W-:-:S03]  /*03f0*/  IADD3 R20, PT, PT, R20, 0x8, RZ ;  /* 0x0000000814147810 */ /* 0x000fc60007ffe0ff */
[----:B----4-:R-:W-:Y:S01]  /*0400*/  FFMA R12, R29, R28, R12 ;  /* 0x0000001c1d0c7223 */ /* 0x010fe2000000000c */
[----:B------:R-:W-:Y:S02]  /*0410*/  ISETP.NE.AND P1, PT, R20, RZ, PT ;  /* 0x000000ff1400720c */ /* 0x000fe40003f25270 */
[----:B------:R-:W-:Y:S01]  /*0420*/  LEA R22, R3, R22, 0x3 ;  /* 0x0000001603167211 */ /* 0x000fe200078e18ff */
[----:B-----5:R-:W-:Y:S01]  /*0430*/  FFMA R8, R11, R8, R12 ;  /* 0x000000080b087223 */ /* 0x020fe2000000000c */
[----:B------:R-:W-:-:S03]  /*0440*/  IADD3 R2, PT, PT, R2, 0x8, RZ ;  /* 0x0000000802027810 */ /* 0x000fc60007ffe0ff */
[----:B--2---:R-:W-:-:S04]  /*0450*/  FFMA R9, R21, R9, R8 ;  /* 0x0000000915097223 */ /* 0x004fc80000000008 */
[----:B------:R-:W-:-:S04]  /*0460*/  FFMA R9, R14, R13, R9 ;  /* 0x0000000d0e097223 */ /* 0x000fc80000000009 */
[----:B------:R-:W-:-:S04]  /*0470*/  FFMA R10, R10, R5, R9 ;  /* 0x000000050a0a7223 */ /* 0x000fc80000000009 */
[----:B------:R-:W-:Y:S01]  /*0480*/  FFMA R26, R15, R6, R10 ;  /* 0x000000060f1a7223 */ /* 0x000fe2000000000a */
[----:B------:R-:W-:Y:S06]  /*0490*/  @P1 BRA `(.L_x_7) ;  /* 0xfffffffc005c1947 */ /* 0x000fec000383ffff */
.L_x_6:
[----:B------:R-:W-:Y:S05]  /*04a0*/  @!P0 BRA `(.L_x_5) ;  /* 0x0000000000d48947 */ /* 0x000fea0003800000 */
[----:B------:R-:W-:Y:S02]  /*04b0*/  ISETP.GE.U32.AND P0, PT, R25, 0x4, PT ;  /* 0x000000041900780c */ /* 0x000fe40003f06070 */
[----:B------:R-:W-:-:S04]  /*04c0*/  LOP3.LUT R2, R17, 0x3, RZ, 0xc0, !PT ;  /* 0x0000000311027812 */ /* 0x000fc800078ec0ff */
[----:B------:R-:W-:-:S07]  /*04d0*/  ISETP.NE.AND P1, PT, R2, RZ, PT ;  /* 0x000000ff0200720c */ /* 0x000fce0003f25270 */
[----:B------:R-:W-:Y:S06]  /*04e0*/  @!P0 BRA `(.L_x_8) ;  /* 0x0000000000588947 */ /* 0x000fec0003800000 */
[----:B------:R-:W0:Y:S01]  /*04f0*/  LDC.64 R10, c[0x0][0x388] ;  /* 0x0000e200ff0a7b82 */ /* 0x000e220000000a00 */
[----:B------:R-:W-:Y:S01]  /*0500*/  IMAD R9, R19, R3, R16 ;  /* 0x0000000313097224 */ /* 0x000fe200078e0210 */
[----:B------:R-:W-:-:S06]  /*0510*/  IADD3 R7, PT, PT, R18, R19, RZ ;  /* 0x0000001312077210 */ /* 0x000fcc0007ffe0ff */
[----:B------:R-:W1:Y:S01]  /*0520*/  LDC.64 R4, c[0x0][0x380] ;  /* 0x0000e000ff047b82 */ /* 0x000e620000000a00 */
[----:B0-----:R-:W-:-:S04]  /*0530*/  IMAD.WIDE R10, R9, 0x4, R10 ;  /* 0x00000004090a7825 */ /* 0x001fc800078e020a */
[----:B------:R-:W-:Y:S02]  /*0540*/  IMAD.WIDE R12, R3, 0x4, R10 ;  /* 0x00000004030c7825 */ /* 0x000fe400078e020a */
[----:B------:R-:W2:Y:S02]  /*0550*/  LDG.E R10, desc[UR6][R10.64] ;  /* 0x000000060a0a7981 */ /* 0x000ea4000c1e1900 */
[----:B-1----:R-:W-:-:S04]  /*0560*/  IMAD.WIDE R4, R7, 0x4, R4 ;  /* 0x0000000407047825 */ /* 0x002fc800078e0204 */
[C---:B------:R-:W-:Y:S01]  /*0570*/  IMAD.WIDE R6, R3.reuse, 0x4, R12 ;  /* 0x0000000403067825 */ /* 0x040fe200078e020c */
[----:B------:R-:W2:Y:S04]  /*0580*/  LDG.E R15, desc[UR6][R4.64] ;  /* 0x00000006040f7981 */ /* 0x000ea8000c1e1900 */
[----:B------:R-:W3:Y:S01]  /*0590*/  LDG.E R12, desc[UR6][R12.64] ;  /* 0x000000060c0c7981 */ /* 0x000ee2000c1e1900 */
[----:B------:R-:W-:-:S03]  /*05a0*/  IMAD.WIDE R8, R3, 0x4, R6 ;  /* 0x0000000403087825 */ /* 0x000fc600078e0206 */
[----:B------:R-:W3:Y:S04]  /*05b0*/  LDG.E R14, desc[UR6][R4.64+0x4] ;  /* 0x00000406040e7981 */ /* 0x000ee8000c1e1900 */
[----:B------:R-:W4:Y:S04]  /*05c0*/  LDG.E R20, desc[UR6][R6.64] ;  /* 0x0000000606147981 */ /* 0x000f28000c1e1900 */
[----:B------:R-:W4:Y:S04]  /*05d0*/  LDG.E R21, desc[UR6][R4.64+0x8] ;  /* 0x0000080604157981 */ /* 0x000f28000c1e1900 */
[----:B------:R-:W5:Y:S04]  /*05e0*/  LDG.E R23, desc[UR6][R4.64+0xc] ;  /* 0x00000c0604177981 */ /* 0x000f68000c1e1900 */
[----:B------:R-:W5:Y:S01]  /*05f0*/  LDG.E R8, desc[UR6][R8.64] ;  /* 0x0000000608087981 */ /* 0x000f62000c1e1900 */
[----:B------:R-:W-:Y:S01]  /*0600*/  IADD3 R19, PT, PT, R19, 0x4, RZ ;  /* 0x0000000413137810 */ /* 0x000fe20007ffe0ff */
[----:B--2---:R-:W-:-:S04]  /*0610*/  FFMA R15, R15, R10, R26 ;  /* 0x0000000a0f0f7223 */ /* 0x004fc8000000001a */
[----:B---3--:R-:W-:-:S04]  /*0620*/  FFMA R14, R14, R12, R15 ;  /* 0x0000000c0e0e7223 */ /* 0x008fc8000000000f */
[----:B----4-:R-:W-:-:S04]  /*0630*/  FFMA R14, R21, R20, R14 ;  /* 0x00000014150e7223 */ /* 0x010fc8000000000e */
[----:B-----5:R-:W-:-:S07]  /*0640*/  FFMA R26, R23, R8, R14 ;  /* 0x00000008171a7223 */ /* 0x020fce000000000e */
.L_x_8:
[----:B------:R-:W-:Y:S05]  /*0650*/  @!P1 BRA `(.L_x_5) ;  /* 0x0000000000689947 */ /* 0x000fea0003800000 */
[----:B------:R-:W0:Y:S01]  /*0660*/  LDC.64 R10, c[0x0][0x388] ;  /* 0x0000e200ff0a7b82 */ /* 0x000e220000000a00 */
[----:B------:R-:W-:Y:S02]  /*0670*/  ISETP.NE.AND P0, PT, R2, 0x1, PT ;  /* 0x000000010200780c */ /* 0x000fe40003f05270 */
[----:B------:R-:W-:-:S04]  /*0680*/  LOP3.LUT R17, R17, 0x1, RZ, 0xc0, !PT ;  /* 0x0000000111117812 */ /* 0x000fc800078ec0ff */
[----:B------:R-:W-:Y:S01]  /*0690*/  ISETP.NE.U32.AND P1, PT, R17, 0x1, PT ;  /* 0x000000011100780c */ /* 0x000fe20003f25070 */
[----:B------:R-:W1:Y:S06]  /*06a0*/  LDC.64 R8, c[0x0][0x380] ;  /* 0x0000e000ff087b82 */ /* 0x000e6c0000000a00 */
[C---:B------:R-:W-:Y:S01]  /*06b0*/  @P0 IMAD R15, R19.reuse, R3, R16 ;  /* 0x00000003130f0224 */ /* 0x040fe200078e0210 */
[----:B------:R-:W-:Y:S01]  /*06c0*/  @P0 IADD3 R13, PT, PT, R18, R19, RZ ;  /* 0x00000013120d0210 */ /* 0x000fe20007ffe0ff */
[----:B------:R-:W2:Y:S01]  /*06d0*/  LDC.64 R6, c[0x0][0x380] ;  /* 0x0000e000ff067b82 */ /* 0x000ea20000000a00 */
[----:B------:R-:W-:-:S07]  /*06e0*/  @P0 IADD3 R19, PT, PT, R19, 0x2, RZ ;  /* 0x0000000213130810 */ /* 0x000fce0007ffe0ff */
[----:B------:R-:W3:Y:S01]  /*06f0*/  LDC.64 R4, c[0x0][0x388] ;  /* 0x0000e200ff047b82 */ /* 0x000ee20000000a00 */
[----:B0-----:R-:W-:Y:S01]  /*0700*/  @P0 IMAD.WIDE R10, R15, 0x4, R10 ;  /* 0x000000040f0a0825 */ /* 0x001fe200078e020a */
[----:B------:R-:W-:-:S03]  /*0710*/  @!P1 IADD3 R15, PT, PT, R18, R19, RZ ;  /* 0x00000013120f9210 */ /* 0x000fc60007ffe0ff */
[----:B------:R-:W-:Y:S01]  /*0720*/  @!P1 IMAD R19, R19, R3, R16 ;  /* 0x0000000313139224 */ /* 0x000fe200078e0210 */
[----:B------:R-:W4:Y:S01]  /*0730*/  @P0 LDG.E R2, desc[UR6][R10.64] ;  /* 0x000000060a020981 */ /* 0x000f22000c1e1900 */
[----:B-1----:R-:W-:-:S04]  /*0740*/  @P0 IMAD.WIDE R8, R13, 0x4, R8 ;  /* 0x000000040d080825 */ /* 0x002fc800078e0208 */
[----:B------:R-:W-:Y:S01]  /*0750*/  @P0 IMAD.WIDE R12, R3, 0x4, R10 ;  /* 0x00000004030c0825 */ /* 0x000fe200078e020a */
[----:B------:R-:W4:Y:S03]  /*0760*/  @P0 LDG.E R17, desc[UR6][R8.64] ;  /* 0x0000000608110981 */ /* 0x000f26000c1e1900 */
[----:B--2---:R-:W-:Y:S01]  /*0770*/  @!P1 IMAD.WIDE R6, R15, 0x4, R6 ;  /* 0x000000040f069825 */ /* 0x004fe200078e0206 */
[----:B------:R-:W2:Y:S04]  /*0780*/  @P0 LDG.E R21, desc[UR6][R8.64+0x4] ;  /* 0x0000040608150981 */ /* 0x000ea8000c1e1900 */
[----:B------:R-:W2:Y:S01]  /*0790*/  @P0 LDG.E R12, desc[UR6][R12.64] ;  /* 0x000000060c0c0981 */ /* 0x000ea2000c1e1900 */
[----:B---3--:R-:W-:-:S03]  /*07a0*/  @!P1 IMAD.WIDE R4, R19, 0x4, R4 ;  /* 0x0000000413049825 */ /* 0x008fc600078e0204 */
[----:B------:R-:W3:Y:S04]  /*07b0*/  @!P1 LDG.E R7, desc[UR6][R6.64] ;  /* 0x0000000606079981 */ /* 0x000ee8000c1e1900 */
[----:B------:R-:W3:Y:S01]  /*07c0*/  @!P1 LDG.E R4, desc[UR6][R4.64] ;  /* 0x0000000604049981 */ /* 0x000ee2000c1e1900 */
[----:B----4-:R-:W-:-:S04]  /*07d0*/  @P0 FFMA R2, R17, R2, R26 ;  /* 0x0000000211020223 */ /* 0x010fc8000000001a */
[----:B--2---:R-:W-:-:S04]  /*07e0*/  @P0 FFMA R26, R21, R12, R2 ;  /* 0x0000000c151a0223 */ /* 0x004fc80000000002 */
[----:B---3--:R-:W-:-:S07]  /*07f0*/  @!P1 FFMA R26, R7, R4, R26 ;  /* 0x00000004071a9223 */ /* 0x008fce000000001a */
.L_x_5:
[----:B------:R-:W0:Y:S01]  /*0800*/  LDC.64 R4, c[0x0][0x390] ;  /* 0x0000e400ff047b82 */ /* 0x000e220000000a00 */
[----:B------:R-:W-:-:S04]  /*0810*/  IMAD R3, R0, R3, R16 ;  /* 0x0000000300037224 */ /* 0x000fc800078e0210 */
[----:B0-----:R-:W-:-:S05]  /*0820*/  IMAD.WIDE R2, R3, 0x4, R4 ;  /* 0x0000000403027825 */ /* 0x001fca00078e0204 */
[----:B------:R-:W-:Y:S01]  /*0830*/  STG.E desc[UR6][R2.64], R26 ;  /* 0x0000001a02007986 */ /* 0x000fe2000c101906 */
[----:B------:R-:W-:Y:S05]  /*0840*/  EXIT ;  /* 0x000000000000794d */ /* 0x000fea0003800000 */
.L_x_9:
        /* <DEDUP_REMOVED lines=11> */
.L_x_11:


//--------------------- .nv.shared.reserved.0     --------------------------
	.section	.nv.shared.reserved.0,"aw",@nobits
	.weak		__nv_reservedSMEM_offset_0_alias
	.size		__nv_reservedSMEM_offset_0_alias, 0, 64
	.other		__nv_reservedSMEM_offset_0_alias,@"STO_CUDA_RESERVED_SHARED STV_DEFAULT"
__nv_reservedSMEM_offset_0_alias:
	.zero		0
	.zero		64


//--------------------- .nv.constant0._Z8sgemm_v1PfS_S_iii --------------------------
	.section	.nv.constant0._Z8sgemm_v1PfS_S_iii,"a",@progbits
	.sectionflags	@""
	.align	4
.nv.constant0._Z8sgemm_v1PfS_S_iii:
	.zero		932


//--------------------- .nv.constant0._Z8sgemm_v0PfS_S_iii --------------------------
	.section	.nv.constant0._Z8sgemm_v0PfS_S_iii,"a",@progbits
	.sectionflags	@""
	.align	4
.nv.constant0._Z8sgemm_v0PfS_S_iii:
	.zero		932


//--------------------- SYMBOLS --------------------------

	.type		.nv.reservedSmem.offset0,@object
	.size		.nv.reservedSmem.offset0,0x4
